	.headerflags	@"EF_CUDA_TEXMODE_UNIFIED EF_CUDA_64BIT_ADDRESS EF_CUDA_ACCELERATORS EF_CUDA_SM90 EF_CUDA_VIRTUAL_SM(EF_CUDA_SM90)"
	.elftype	@"ET_EXEC"


//--------------------- .nv.info                  --------------------------
	.section	.nv.info,"",@"SHT_CUDA_INFO"
	.align	4


	//----- nvinfo : EIATTR_REGCOUNT
	.align		4
        /*0000*/ 	.byte	0x04, 0x2f
        /*0002*/ 	.short	(.L_1 - .L_0)
	.align		4
.L_0:
        /*0004*/ 	.word	index@(triton_poi_fused_add_div_mse_loss_mul_0)
        /*0008*/ 	.word	0x00000025


	//----- nvinfo : EIATTR_MIN_STACK_SIZE
	.align		4
.L_1:
        /*000c*/ 	.byte	0x04, 0x12
        /*000e*/ 	.short	(.L_3 - .L_2)
	.align		4
.L_2:
        /*0010*/ 	.word	index@(triton_poi_fused_add_div_mse_loss_mul_0)
        /*0014*/ 	.word	0x00000000


	//----- nvinfo : EIATTR_FRAME_SIZE
	.align		4
.L_3:
        /*0018*/ 	.byte	0x04, 0x11
        /*001a*/ 	.short	(.L_5 - .L_4)
	.align		4
.L_4:
        /*001c*/ 	.word	index@(triton_poi_fused_add_div_mse_loss_mul_0)
        /*0020*/ 	.word	0x00000000


	//----- nvinfo : EIATTR_MIN_STACK_SIZE
	.align		4
.L_5:
        /*0024*/ 	.byte	0x04, 0x12
        /*0026*/ 	.short	(.L_7 - .L_6)
	.align		4
.L_6:
        /*0028*/ 	.word	index@(triton_poi_fused_add_div_mse_loss_mul_0)
        /*002c*/ 	.word	0x00000000
.L_7:


//--------------------- .nv.info.triton_poi_fused_add_div_mse_loss_mul_0 --------------------------
	.section	.nv.info.triton_poi_fused_add_div_mse_loss_mul_0,"",@"SHT_CUDA_INFO"
	.sectionflags	@""
	.align	4


	//----- nvinfo : EIATTR_CUDA_API_VERSION
	.align		4
        /*0000*/ 	.byte	0x04, 0x37
        /*0002*/ 	.short	(.L_9 - .L_8)
.L_8:
        /*0004*/ 	.word	0x0000007c


	//----- nvinfo : EIATTR_KPARAM_INFO
	.align		4
.L_9:
        /*0008*/ 	.byte	0x04, 0x17
        /*000a*/ 	.short	(.L_11 - .L_10)
.L_10:
        /*000c*/ 	.word	0x00000000
        /*0010*/ 	.short	0x0003
        /*0012*/ 	.short	0x0018
        /*0014*/ 	.byte	0x00, 0xf4, 0x21, 0x00


	//----- nvinfo : EIATTR_KPARAM_INFO
	.align		4
.L_11:
        /*0018*/ 	.byte	0x04, 0x17
        /*001a*/ 	.short	(.L_13 - .L_12)
.L_12:
        /*001c*/ 	.word	0x00000000
        /*0020*/ 	.short	0x0002
        /*0022*/ 	.short	0x0010
        /*0024*/ 	.byte	0x00, 0xf4, 0x21, 0x00


	//----- nvinfo : EIATTR_KPARAM_INFO
	.align		4
.L_13:
        /*0028*/ 	.byte	0x04, 0x17
        /*002a*/ 	.short	(.L_15 - .L_14)
.L_14:
        /*002c*/ 	.word	0x00000000
        /*0030*/ 	.short	0x0001
        /*0032*/ 	.short	0x0008
        /*0034*/ 	.byte	0x00, 0xf4, 0x21, 0x00


	//----- nvinfo : EIATTR_KPARAM_INFO
	.align		4
.L_15:
        /*0038*/ 	.byte	0x04, 0x17
        /*003a*/ 	.short	(.L_17 - .L_16)
.L_16:
        /*003c*/ 	.word	0x00000000
        /*0040*/ 	.short	0x0000
        /*0042*/ 	.short	0x0000
        /*0044*/ 	.byte	0x00, 0xf4, 0x21, 0x00


	//----- nvinfo : EIATTR_SPARSE_MMA_MASK
	.align		4
.L_17:
        /*0048*/ 	.byte	0x03, 0x50
        /*004a*/ 	.short	0x0000


	//----- nvinfo : EIATTR_MAXREG_COUNT
	.align		4
        /*004c*/ 	.byte	0x03, 0x1b
        /*004e*/ 	.short	0x00ff


	//----- nvinfo : EIATTR_EXIT_INSTR_OFFSETS
	.align		4
        /*0050*/ 	.byte	0x04, 0x1c
        /*0052*/ 	.short	(.L_19 - .L_18)


	//   ....[0]....
.L_18:
        /*0054*/ 	.word	0x00000400


	//   ....[1]....
        /*0058*/ 	.word	0x00000500


	//----- nvinfo : EIATTR_REQNTID
	.align		4
.L_19:
        /*005c*/ 	.byte	0x04, 0x10
        /*005e*/ 	.short	(.L_21 - .L_20)
.L_20:
        /*0060*/ 	.word	0x00000020
        /*0064*/ 	.word	0x00000001
        /*0068*/ 	.word	0x00000001


	//----- nvinfo : EIATTR_CBANK_PARAM_SIZE
	.align		4
.L_21:
        /*006c*/ 	.byte	0x03, 0x19
        /*006e*/ 	.short	0x0020


	//----- nvinfo : EIATTR_PARAM_CBANK
	.align		4
        /*0070*/ 	.byte	0x04, 0x0a
        /*0072*/ 	.short	(.L_23 - .L_22)
	.align		4
.L_22:
        /*0074*/ 	.word	index@(.nv.constant0.triton_poi_fused_add_div_mse_loss_mul_0)
        /*0078*/ 	.short	0x0210
        /*007a*/ 	.short	0x0020


	//----- nvinfo : EIATTR_SW_WAR
	.align		4
.L_23:
        /*007c*/ 	.byte	0x04, 0x36
        /*007e*/ 	.short	(.L_25 - .L_24)
.L_24:
        /*0080*/ 	.word	0x00000008
.L_25:


//--------------------- .nv.callgraph             --------------------------
	.section	.nv.callgraph,"",@"SHT_CUDA_CALLGRAPH"
	.align	4
	.sectionentsize	8
	.align		4
        /*0000*/ 	.word	0x00000000
	.align		4
        /*0004*/ 	.word	0xffffffff
	.align		4
        /*0008*/ 	.word	0x00000000
	.align		4
        /*000c*/ 	.word	0xfffffffe
	.align		4
        /*0010*/ 	.word	0x00000000
	.align		4
        /*0014*/ 	.word	0xfffffffd
	.align		4
        /*0018*/ 	.word	0x00000000
	.align		4
        /*001c*/ 	.word	0xfffffffc


//--------------------- .text.triton_poi_fused_add_div_mse_loss_mul_0 --------------------------
	.section	.text.triton_poi_fused_add_div_mse_loss_mul_0,"ax",@progbits
	.align	128
        .global         triton_poi_fused_add_div_mse_loss_mul_0
        .type           triton_poi_fused_add_div_mse_loss_mul_0,@function
        .size           triton_poi_fused_add_div_mse_loss_mul_0,(.L_x_1 - triton_poi_fused_add_div_mse_loss_mul_0)
        .other          triton_poi_fused_add_div_mse_loss_mul_0,@"STO_CUDA_ENTRY STV_DEFAULT"
triton_poi_fused_add_div_mse_loss_mul_0:
.text.triton_poi_fused_add_div_mse_loss_mul_0:
[----:B------:R-:W0:Y:S08]  /*0000*/  LDC R1, c[0x0][0x28] ;  /* 0x00000a00ff017b82 */ /* 0x000e300000000800 */
[----:B------:R-:W1:Y:S01]  /*0010*/  LDC.64 R2, c[0x0][0x218] ;  /* 0x00008600ff027b82 */ /* 0x000e620000000a00 */
[----:B------:R-:W-:-:S07]  /*0020*/  ULDC.64 UR4, c[0x0][0x208] ;  /* 0x0000820000047ab9 */ /* 0x000fce0000000a00 */
[----:B------:R-:W2:Y:S08]  /*0030*/  LDC.64 R6, c[0x0][0x220] ;  /* 0x00008800ff067b82 */ /* 0x000eb00000000a00 */
[----:B------:R-:W3:Y:S01]  /*0040*/  LDC.64 R4, c[0x0][0x210] ;  /* 0x00008400ff047b82 */ /* 0x000ee20000000a00 */
[----:B-1----:R-:W4:Y:S04]  /*0050*/  LDG.E R12, desc[UR4][R2.64+0x10] ;  /* 0x00001004020c7981 */ /* 0x002f28000c1e1900 */
[----:B------:R-:W4:Y:S04]  /*0060*/  LDG.E R9, desc[UR4][R2.64] ;  /* 0x0000000402097981 */ /* 0x000f28000c1e1900 */
[----:B--2---:R-:W4:Y:S04]  /*0070*/  LDG.E R13, desc[UR4][R6.64+0x10] ;  /* 0x00001004060d7981 */ /* 0x004f28000c1e1900 */
[----:B------:R-:W2:Y:S04]  /*0080*/  LDG.E R10, desc[UR4][R6.64] ;  /* 0x00000004060a7981 */ /* 0x000ea8000c1e1900 */
[----:B---3--:R-:W3:Y:S04]  /*0090*/  LDG.E R11, desc[UR4][R4.64+0x10] ;  /* 0x00001004040b7981 */ /* 0x008ee8000c1e1900 */
[----:B------:R-:W3:Y:S04]  /*00a0*/  LDG.E R8, desc[UR4][R4.64] ;  /* 0x0000000404087981 */ /* 0x000ee8000c1e1900 */
        /* <DEDUP_REMOVED lines=18> */
[----:B------:R-:W3:Y:S01]  /*01d0*/  LDG.E R26, desc[UR4][R6.64+0x34] ;  /* 0x00003404061a7981 */ /* 0x000ee2000c1e1900 */
[----:B------:R-:W1:Y:S03]  /*01e0*/  S2R R33, SR_TID.X ;  /* 0x0000000000217919 */ /* 0x000e660000002100 */
[----:B------:R-:W5:Y:S04]  /*01f0*/  LDG.E R0, desc[UR4][R4.64+0x34] ;  /* 0x0000340404007981 */ /* 0x000f68000c1e1900 */
[----:B------:R1:W5:Y:S04]  /*0200*/  LDG.E R2, desc[UR4][R4.64+0x38] ;  /* 0x0000380404027981 */ /* 0x000368000c1e1900 */
[----:B------:R1:W5:Y:S02]  /*0210*/  LDG.E R3, desc[UR4][R6.64+0x38] ;  /* 0x0000380406037981 */ /* 0x000364000c1e1900 */
[----:B01----:R-:W-:Y:S01]  /*0220*/  LOP3.LUT P0, RZ, R33, 0x1f, RZ, 0xc0, !PT ;  /* 0x0000001f21ff7812 */ /* 0x003fe2000780c0ff */
[----:B----4-:R-:W-:Y:S01]  /*0230*/  FMUL R34, R12, R13 ;  /* 0x0000000d0c227220 */ /* 0x010fe20000400000 */
[----:B--2---:R-:W-:-:S03]  /*0240*/  FMUL R13, R9, R10 ;  /* 0x0000000a090d7220 */ /* 0x004fc60000400000 */
[----:B---3--:R-:W-:Y:S01]  /*0250*/  FFMA R11, R11, R12, -R34 ;  /* 0x0000000c0b0b7223 */ /* 0x008fe20000000822 */
[----:B------:R-:W-:-:S03]  /*0260*/  FFMA R8, R8, R9, -R13 ;  /* 0x0000000908087223 */ /* 0x000fc6000000080d */
[----:B------:R-:W-:Y:S01]  /*0270*/  FMUL R11, R11, R11 ;  /* 0x0000000b0b0b7220 */ /* 0x000fe20000400000 */
[----:B------:R-:W-:Y:S01]  /*0280*/  FMUL R9, R15, R16 ;  /* 0x000000100f097220 */ /* 0x000fe20000400000 */
[-C--:B------:R-:W-:Y:S01]  /*0290*/  FMUL R23, R23, R34.reuse ;  /* 0x0000002217177220 */ /* 0x080fe20000400000 */
[----:B------:R-:W-:Y:S01]  /*02a0*/  FMUL R30, R30, R34 ;  /* 0x000000221e1e7220 */ /* 0x000fe20000400000 */
[----:B------:R-:W-:Y:S01]  /*02b0*/  FFMA R11, R8, R8, R11 ;  /* 0x00000008080b7223 */ /* 0x000fe2000000000b */
[----:B------:R-:W-:Y:S01]  /*02c0*/  FFMA R14, R14, R15, -R9 ;  /* 0x0000000f0e0e7223 */ /* 0x000fe20000000809 */
[----:B------:R-:W-:Y:S01]  /*02d0*/  FMUL R19, R18, R19 ;  /* 0x0000001312137220 */ /* 0x000fe20000400000 */
[-C--:B------:R-:W-:Y:S01]  /*02e0*/  FMUL R21, R21, R13.reuse ;  /* 0x0000000d15157220 */ /* 0x080fe20000400000 */
[----:B------:R-:W-:Y:S01]  /*02f0*/  FMUL R28, R28, R13 ;  /* 0x0000000d1c1c7220 */ /* 0x000fe20000400000 */
[-C--:B------:R-:W-:Y:S01]  /*0300*/  FFMA R22, R22, R34.reuse, -R23 ;  /* 0x0000002216167223 */ /* 0x080fe20000000817 */
[----:B------:R-:W-:Y:S01]  /*0310*/  FFMA R29, R29, R34, -R30 ;  /* 0x000000221d1d7223 */ /* 0x000fe2000000081e */
[----:B------:R-:W-:-:S02]  /*0320*/  FFMA R14, R14, R14, R11 ;  /* 0x0000000e0e0e7223 */ /* 0x000fc4000000000b */
[----:B------:R-:W-:Y:S01]  /*0330*/  FMUL R5, R22, R22 ;  /* 0x0000001616057220 */ /* 0x000fe20000400000 */
[----:B------:R-:W-:Y:S01]  /*0340*/  FFMA R17, R17, R18, -R19 ;  /* 0x0000001211117223 */ /* 0x000fe20000000813 */
[----:B------:R-:W-:Y:S01]  /*0350*/  FMUL R4, R29, R29 ;  /* 0x0000001d1d047220 */ /* 0x000fe20000400000 */
[-C--:B------:R-:W-:Y:S01]  /*0360*/  FFMA R20, R20, R13.reuse, -R21 ;  /* 0x0000000d14147223 */ /* 0x080fe20000000815 */
[----:B------:R-:W-:Y:S01]  /*0370*/  FFMA R27, R27, R13, -R28 ;  /* 0x0000000d1b1b7223 */ /* 0x000fe2000000081c */
[-C--:B------:R-:W-:Y:S01]  /*0380*/  FMUL R25, R25, R9.reuse ;  /* 0x0000000919197220 */ /* 0x080fe20000400000 */
[----:B------:R-:W-:Y:S01]  /*0390*/  FMUL R32, R32, R9 ;  /* 0x0000000920207220 */ /* 0x000fe20000400000 */
[----:B------:R-:W-:Y:S01]  /*03a0*/  FFMA R14, R17, R17, R14 ;  /* 0x00000011110e7223 */ /* 0x000fe2000000000e */
[----:B------:R-:W-:Y:S01]  /*03b0*/  FFMA R20, R20, R20, R5 ;  /* 0x0000001414147223 */ /* 0x000fe20000000005 */
[----:B------:R-:W-:Y:S01]  /*03c0*/  FFMA R27, R27, R27, R4 ;  /* 0x0000001b1b1b7223 */ /* 0x000fe20000000004 */
[-C--:B------:R-:W-:Y:S01]  /*03d0*/  FFMA R25, R24, R9.reuse, -R25 ;  /* 0x0000000918197223 */ /* 0x080fe20000000819 */
[----:B------:R-:W-:Y:S01]  /*03e0*/  FFMA R32, R31, R9, -R32 ;  /* 0x000000091f207223 */ /* 0x000fe20000000820 */
[----:B------:R-:W-:Y:S01]  /*03f0*/  FMUL R7, R26, R19 ;  /* 0x000000131a077220 */ /* 0x000fe20000400000 */
[----:B------:R-:W-:Y:S06]  /*0400*/  @P0 EXIT ;  /* 0x000000000000094d */ /* 0x000fec0003800000 */
[----:B------:R-:W0:Y:S01]  /*0410*/  LDC.64 R4, c[0x0][0x228] ;  /* 0x00008a00ff047b82 */ /* 0x000e220000000a00 */
[----:B-----5:R-:W-:Y:S01]  /*0420*/  FMUL R3, R3, R19 ;  /* 0x0000001303037220 */ /* 0x020fe20000400000 */
[----:B------:R-:W-:Y:S01]  /*0430*/  FFMA R20, R25, R25, R20 ;  /* 0x0000001919147223 */ /* 0x000fe20000000014 */
[-C--:B------:R-:W-:Y:S01]  /*0440*/  FFMA R7, R0, R19.reuse, -R7 ;  /* 0x0000001300077223 */ /* 0x080fe20000000807 */
[----:B------:R-:W-:Y:S01]  /*0450*/  FFMA R27, R32, R32, R27 ;  /* 0x00000020201b7223 */ /* 0x000fe2000000001b */
[----:B------:R-:W-:Y:S01]  /*0460*/  FFMA R2, R2, R19, -R3 ;  /* 0x0000001302027223 */ /* 0x000fe20000000803 */
[----:B------:R-:W-:Y:S01]  /*0470*/  FMUL R0, R14, 0.25 ;  /* 0x3e8000000e007820 */ /* 0x000fe20000400000 */
[----:B------:R-:W-:Y:S02]  /*0480*/  FFMA R20, R7, R7, R20 ;  /* 0x0000000707147223 */ /* 0x000fe40000000014 */
[----:B------:R-:W-:Y:S01]  /*0490*/  FFMA R27, R2, R2, R27 ;  /* 0x00000002021b7223 */ /* 0x000fe2000000001b */
[----:B------:R-:W-:Y:S01]  /*04a0*/  FFMA R0, R0, 0.5, RZ ;  /* 0x3f00000000007823 */ /* 0x000fe200000000ff */
[----:B------:R-:W-:-:S02]  /*04b0*/  FMUL R3, R20, 0.25 ;  /* 0x3e80000014037820 */ /* 0x000fc40000400000 */
[----:B------:R-:W-:Y:S02]  /*04c0*/  FMUL R27, R27, 0.25 ;  /* 0x3e8000001b1b7820 */ /* 0x000fe40000400000 */
[----:B------:R-:W-:-:S04]  /*04d0*/  FFMA R0, R3, 0.5, R0 ;  /* 0x3f00000003007823 */ /* 0x000fc80000000000 */
[----:B------:R-:W-:-:S05]  /*04e0*/  FFMA R27, R27, 0.5, R0 ;  /* 0x3f0000001b1b7823 */ /* 0x000fca0000000000 */
[----:B0-----:R-:W-:Y:S01]  /*04f0*/  STG.E desc[UR4][R4.64], R27 ;  /* 0x0000001b04007986 */ /* 0x001fe2000c101904 */
[----:B------:R-:W-:Y:S05]  /*0500*/  EXIT ;  /* 0x000000000000794d */ /* 0x000fea0003800000 */
.L_x_0:
[----:B------:R-:W-:-:S00]  /*0510*/  BRA `(.L_x_0) ;  /* 0xfffffffc00fc7947 */ /* 0x000fc0000383ffff */
[----:B------:R-:W-:-:S00]  /*0520*/  NOP ;  /* 0x0000000000007918 */ /* 0x000fc00000000000 */
        /* <DEDUP_REMOVED lines=13> */
.L_x_1:


//--------------------- .nv.constant0.triton_poi_fused_add_div_mse_loss_mul_0 --------------------------
	.section	.nv.constant0.triton_poi_fused_add_div_mse_loss_mul_0,"a",@progbits
	.sectionflags	@""
	.align	4
.nv.constant0.triton_poi_fused_add_div_mse_loss_mul_0:
	.zero		560
